//
// Generated by NVIDIA NVVM Compiler
//
// Compiler Build ID: CL-36424714
// Cuda compilation tools, release 13.0, V13.0.88
// Based on NVVM 20.0.0
//

.version 9.0
.target sm_100
.address_size 64

	// .globl	default_function_kernel

.visible .entry default_function_kernel(
	.param .u64 .ptr .align 1 default_function_kernel_param_0,
	.param .u64 .ptr .align 1 default_function_kernel_param_1
)
.maxntid 44
{
	.reg .b32 	%r<4>;
	.reg .b32 	%f<2>;
	.reg .b64 	%rd<8>;

	ld.param.u64 	%rd1, [default_function_kernel_param_0];
	ld.param.u64 	%rd2, [default_function_kernel_param_1];
	cvta.to.global.u64 	%rd3, %rd1;
	cvta.to.global.u64 	%rd4, %rd2;
	mov.u32 	%r1, %ctaid.x;
	mov.u32 	%r2, %tid.x;
	mad.lo.s32 	%r3, %r1, 44, %r2;
	mul.wide.u32 	%rd5, %r3, 4;
	add.s64 	%rd6, %rd4, %rd5;
	ld.global.nc.f32 	%f1, [%rd6];
	add.s64 	%rd7, %rd3, %rd5;
	st.global.f32 	[%rd7], %f1;
	ret;

}


// ===== COMPILED SASS (sm_100) =====

	.target	sm_100

	.elftype	@"ET_EXEC"


//--------------------- .note.nv.tkinfo           --------------------------
	.section	.note.nv.tkinfo,"",@"SHT_NOTE"
	.sectionflags	@"SHF_NOTE_NV_TKINFO"
	.tkinfo
        /*0018*/ 	.word	0x00000002
        /*0030*/ 	.string	""
        /*0030*/ 	.string	"ptxas"
        /*0030*/ 	.string	"Cuda compilation tools, release 13.0, V13.0.88"
        /*0030*/ 	.string	"Build cuda_13.0.r13.0/compiler.36424714_0"
        /*0030*/ 	.string	"-arch sm_100 -m 64 "



//--------------------- .note.nv.cuinfo           --------------------------
	.section	.note.nv.cuinfo,"",@"SHT_NOTE"
	.sectionflags	@"SHF_NOTE_NV_CUINFO"
        /*0018*/ 	.short	0x0002
        /*001a*/ 	.short	0x0064
        /*001c*/ 	.short	0x0082
	.zero		2


//--------------------- .nv.info                  --------------------------
	.section	.nv.info,"",@"SHT_CUDA_INFO"
	.align	4


	//----- nvinfo : EIATTR_REGCOUNT
	.align		4
        /*0000*/ 	.byte	0x04, 0x2f
        /*0002*/ 	.short	(.L_1 - .L_0)
	.align		4
.L_0:
        /*0004*/ 	.word	index@(default_function_kernel)
        /*0008*/ 	.word	0x0000000a


	//----- nvinfo : EIATTR_FRAME_SIZE
	.align		4
.L_1:
        /*000c*/ 	.byte	0x04, 0x11
        /*000e*/ 	.short	(.L_3 - .L_2)
	.align		4
.L_2:
        /*0010*/ 	.word	index@(default_function_kernel)
        /*0014*/ 	.word	0x00000000


	//----- nvinfo : EIATTR_MIN_STACK_SIZE
	.align		4
.L_3:
        /*0018*/ 	.byte	0x04, 0x12
        /*001a*/ 	.short	(.L_5 - .L_4)
	.align		4
.L_4:
        /*001c*/ 	.word	index@(default_function_kernel)
        /*0020*/ 	.word	0x00000000
.L_5:


//--------------------- .nv.compat                --------------------------
	.section	.nv.compat,"",@"SHT_CUDA_COMPAT_INFO"
	.align	4
        /*0000*/ 	.byte	0x02, 0x09, 0x00, 0x00, 0x02, 0x02, 0x01, 0x00, 0x02, 0x05, 0x05, 0x00, 0x03, 0x07, 0x01, 0x01
        /*0010*/ 	.byte	0x02, 0x03, 0x00, 0x00, 0x02, 0x06, 0x01, 0x00, 0x04, 0x0b, 0x08, 0x00, 0x09, 0x00, 0x00, 0x00
        /*0020*/ 	.byte	0x00, 0x00, 0x00, 0x00


//--------------------- .nv.info.default_function_kernel --------------------------
	.section	.nv.info.default_function_kernel,"",@"SHT_CUDA_INFO"
	.sectionflags	@""
	.align	4


	//----- nvinfo : EIATTR_CUDA_API_VERSION
	.align		4
        /*0000*/ 	.byte	0x04, 0x37
        /*0002*/ 	.short	(.L_7 - .L_6)
.L_6:
        /*0004*/ 	.word	0x00000082


	//----- nvinfo : EIATTR_KPARAM_INFO
	.align		4
.L_7:
        /*0008*/ 	.byte	0x04, 0x17
        /*000a*/ 	.short	(.L_9 - .L_8)
.L_8:
        /*000c*/ 	.word	0x00000000
        /*0010*/ 	.short	0x0001
        /*0012*/ 	.short	0x0008
        /*0014*/ 	.byte	0x00, 0xf5, 0x21, 0x00


	//----- nvinfo : EIATTR_KPARAM_INFO
	.align		4
.L_9:
        /*0018*/ 	.byte	0x04, 0x17
        /*001a*/ 	.short	(.L_11 - .L_10)
.L_10:
        /*001c*/ 	.word	0x00000000
        /*0020*/ 	.short	0x0000
        /*0022*/ 	.short	0x0000
        /*0024*/ 	.byte	0x00, 0xf5, 0x21, 0x00


	//----- nvinfo : EIATTR_SPARSE_MMA_MASK
	.align		4
.L_11:
        /*0028*/ 	.byte	0x03, 0x50
        /*002a*/ 	.short	0x0000


	//----- nvinfo : EIATTR_MAXREG_COUNT
	.align		4
        /*002c*/ 	.byte	0x03, 0x1b
        /*002e*/ 	.short	0x00ff


	//----- nvinfo : EIATTR_MERCURY_ISA_VERSION
	.align		4
        /*0030*/ 	.byte	0x03, 0x5f
        /*0032*/ 	.short	0x0101


	//----- nvinfo : EIATTR_VRC_CTA_INIT_COUNT
	.align		4
        /*0034*/ 	.byte	0x02, 0x4a
	.zero		1
	.zero		1


	//----- nvinfo : EIATTR_EXIT_INSTR_OFFSETS
	.align		4
        /*0038*/ 	.byte	0x04, 0x1c
        /*003a*/ 	.short	(.L_13 - .L_12)


	//   ....[0]....
.L_12:
        /*003c*/ 	.word	0x000000b0


	//----- nvinfo : EIATTR_MAX_THREADS
	.align		4
.L_13:
        /*0040*/ 	.byte	0x04, 0x05
        /*0042*/ 	.short	(.L_15 - .L_14)
.L_14:
        /*0044*/ 	.word	0x0000002c
        /*0048*/ 	.word	0x00000001
        /*004c*/ 	.word	0x00000001


	//----- nvinfo : EIATTR_CBANK_PARAM_SIZE
	.align		4
.L_15:
        /*0050*/ 	.byte	0x03, 0x19
        /*0052*/ 	.short	0x0010


	//----- nvinfo : EIATTR_PARAM_CBANK
	.align		4
        /*0054*/ 	.byte	0x04, 0x0a
        /*0056*/ 	.short	(.L_17 - .L_16)
	.align		4
.L_16:
        /*0058*/ 	.word	index@(.nv.constant0.default_function_kernel)
        /*005c*/ 	.short	0x0380
        /*005e*/ 	.short	0x0010


	//----- nvinfo : EIATTR_SW_WAR
	.align		4
.L_17:
        /*0060*/ 	.byte	0x04, 0x36
        /*0062*/ 	.short	(.L_19 - .L_18)
.L_18:
        /*0064*/ 	.word	0x00000008
.L_19:


//--------------------- .nv.callgraph             --------------------------
	.section	.nv.callgraph,"",@"SHT_CUDA_CALLGRAPH"
	.align	4
	.sectionentsize	8
	.align		4
        /*0000*/ 	.word	0x00000000
	.align		4
        /*0004*/ 	.word	0xffffffff
	.align		4
        /*0008*/ 	.word	0x00000000
	.align		4
        /*000c*/ 	.word	0xfffffffe
	.align		4
        /*0010*/ 	.word	0x00000000
	.align		4
        /*0014*/ 	.word	0xfffffffd
	.align		4
        /*0018*/ 	.word	0x00000000
	.align		4
        /*001c*/ 	.word	0xfffffffc


//--------------------- .text.default_function_kernel --------------------------
	.section	.text.default_function_kernel,"ax",@progbits
	.align	128
        .global         default_function_kernel
        .type           default_function_kernel,@function
        .size           default_function_kernel,(.L_x_1 - default_function_kernel)
        .other          default_function_kernel,@"STO_CUDA_ENTRY STV_DEFAULT"
default_function_kernel:
.text.default_function_kernel:
[----:B------:R-:W-:Y:S01]  /*0000*/  LDC R1, c[0x0][0x37c] ;  /* 0x0000df00ff017b82 */ /* 0x000fe20000000800 */
[----:B------:R-:W0:Y:S07]  /*0010*/  S2R R7, SR_CTAID.X ;  /* 0x0000000000077919 */ /* 0x000e2e0000002500 */
[----:B------:R-:W1:Y:S01]  /*0020*/  LDC.64 R2, c[0x0][0x388] ;  /* 0x0000e200ff027b82 */ /* 0x000e620000000a00 */
[----:B------:R-:W2:Y:S01]  /*0030*/  LDCU.64 UR4, c[0x0][0x358] ;  /* 0x00006b00ff0477ac */ /* 0x000ea20008000a00 */
[----:B------:R-:W0:Y:S06]  /*0040*/  S2R R0, SR_TID.X ;  /* 0x0000000000007919 */ /* 0x000e2c0000002100 */
[----:B------:R-:W3:Y:S01]  /*0050*/  LDC.64 R4, c[0x0][0x380] ;  /* 0x0000e000ff047b82 */ /* 0x000ee20000000a00 */
[----:B0-----:R-:W-:-:S04]  /*0060*/  IMAD R7, R7, 0x2c, R0 ;  /* 0x0000002c07077824 */ /* 0x001fc800078e0200 */
[----:B-1----:R-:W-:-:S06]  /*0070*/  IMAD.WIDE.U32 R2, R7, 0x4, R2 ;  /* 0x0000000407027825 */ /* 0x002fcc00078e0002 */
[----:B--2---:R-:W2:Y:S01]  /*0080*/  LDG.E.CONSTANT R3, desc[UR4][R2.64] ;  /* 0x0000000402037981 */ /* 0x004ea2000c1e9900 */
[----:B---3--:R-:W-:-:S05]  /*0090*/  IMAD.WIDE.U32 R4, R7, 0x4, R4 ;  /* 0x0000000407047825 */ /* 0x008fca00078e0004 */
[----:B--2---:R-:W-:Y:S01]  /*00a0*/  STG.E desc[UR4][R4.64], R3 ;  /* 0x0000000304007986 */ /* 0x004fe2000c101904 */
[----:B------:R-:W-:Y:S05]  /*00b0*/  EXIT ;  /* 0x000000000000794d */ /* 0x000fea0003800000 */
.L_x_0:
[----:B------:R-:W-:-:S00]  /*00c0*/  BRA `(.L_x_0) ;  /* 0xfffffffc00fc7947 */ /* 0x000fc0000383ffff */
[----:B------:R-:W-:-:S00]  /*00d0*/  NOP ;  /* 0x0000000000007918 */ /* 0x000fc00000000000 */
        /* <DEDUP_REMOVED lines=10> */
.L_x_1:


//--------------------- .nv.shared.reserved.0     --------------------------
	.section	.nv.shared.reserved.0,"aw",@nobits
	.weak		__nv_reservedSMEM_offset_0_alias
	.size		__nv_reservedSMEM_offset_0_alias, 0, 64
	.other		__nv_reservedSMEM_offset_0_alias,@"STO_CUDA_RESERVED_SHARED STV_DEFAULT"
__nv_reservedSMEM_offset_0_alias:
	.zero		0
	.zero		64


//--------------------- .nv.constant0.default_function_kernel --------------------------
	.section	.nv.constant0.default_function_kernel,"a",@progbits
	.sectionflags	@""
	.align	4
.nv.constant0.default_function_kernel:
	.zero		912


//--------------------- SYMBOLS --------------------------

	.type		.nv.reservedSmem.offset0,@object
	.size		.nv.reservedSmem.offset0,0x4
